	.headerflags	@"EF_CUDA_TEXMODE_UNIFIED EF_CUDA_64BIT_ADDRESS EF_CUDA_ACCELERATORS EF_CUDA_SM90 EF_CUDA_VIRTUAL_SM(EF_CUDA_SM90)"
	.elftype	@"ET_EXEC"


//--------------------- .nv.info                  --------------------------
	.section	.nv.info,"",@"SHT_CUDA_INFO"
	.align	4


	//----- nvinfo : EIATTR_REGCOUNT
	.align		4
        /*0000*/ 	.byte	0x04, 0x2f
        /*0002*/ 	.short	(.L_1 - .L_0)
	.align		4
.L_0:
        /*0004*/ 	.word	index@(triton_poi_fused_convolution_27)
        /*0008*/ 	.word	0x0000000c


	//----- nvinfo : EIATTR_MIN_STACK_SIZE
	.align		4
.L_1:
        /*000c*/ 	.byte	0x04, 0x12
        /*000e*/ 	.short	(.L_3 - .L_2)
	.align		4
.L_2:
        /*0010*/ 	.word	index@(triton_poi_fused_convolution_27)
        /*0014*/ 	.word	0x00000000


	//----- nvinfo : EIATTR_FRAME_SIZE
	.align		4
.L_3:
        /*0018*/ 	.byte	0x04, 0x11
        /*001a*/ 	.short	(.L_5 - .L_4)
	.align		4
.L_4:
        /*001c*/ 	.word	index@(triton_poi_fused_convolution_27)
        /*0020*/ 	.word	0x00000000


	//----- nvinfo : EIATTR_MIN_STACK_SIZE
	.align		4
.L_5:
        /*0024*/ 	.byte	0x04, 0x12
        /*0026*/ 	.short	(.L_7 - .L_6)
	.align		4
.L_6:
        /*0028*/ 	.word	index@(triton_poi_fused_convolution_27)
        /*002c*/ 	.word	0x00000000
.L_7:


//--------------------- .nv.info.triton_poi_fused_convolution_27 --------------------------
	.section	.nv.info.triton_poi_fused_convolution_27,"",@"SHT_CUDA_INFO"
	.sectionflags	@""
	.align	4


	//----- nvinfo : EIATTR_CUDA_API_VERSION
	.align		4
        /*0000*/ 	.byte	0x04, 0x37
        /*0002*/ 	.short	(.L_9 - .L_8)
.L_8:
        /*0004*/ 	.word	0x0000007c


	//----- nvinfo : EIATTR_KPARAM_INFO
	.align		4
.L_9:
        /*0008*/ 	.byte	0x04, 0x17
        /*000a*/ 	.short	(.L_11 - .L_10)
.L_10:
        /*000c*/ 	.word	0x00000000
        /*0010*/ 	.short	0x0002
        /*0012*/ 	.short	0x0010
        /*0014*/ 	.byte	0x00, 0xf0, 0x11, 0x00


	//----- nvinfo : EIATTR_KPARAM_INFO
	.align		4
.L_11:
        /*0018*/ 	.byte	0x04, 0x17
        /*001a*/ 	.short	(.L_13 - .L_12)
.L_12:
        /*001c*/ 	.word	0x00000000
        /*0020*/ 	.short	0x0001
        /*0022*/ 	.short	0x0008
        /*0024*/ 	.byte	0x00, 0xf4, 0x21, 0x00


	//----- nvinfo : EIATTR_KPARAM_INFO
	.align		4
.L_13:
        /*0028*/ 	.byte	0x04, 0x17
        /*002a*/ 	.short	(.L_15 - .L_14)
.L_14:
        /*002c*/ 	.word	0x00000000
        /*0030*/ 	.short	0x0000
        /*0032*/ 	.short	0x0000
        /*0034*/ 	.byte	0x00, 0xf4, 0x21, 0x00


	//----- nvinfo : EIATTR_SPARSE_MMA_MASK
	.align		4
.L_15:
        /*0038*/ 	.byte	0x03, 0x50
        /*003a*/ 	.short	0x0000


	//----- nvinfo : EIATTR_MAXREG_COUNT
	.align		4
        /*003c*/ 	.byte	0x03, 0x1b
        /*003e*/ 	.short	0x00ff


	//----- nvinfo : EIATTR_EXIT_INSTR_OFFSETS
	.align		4
        /*0040*/ 	.byte	0x04, 0x1c
        /*0042*/ 	.short	(.L_17 - .L_16)


	//   ....[0]....
.L_16:
        /*0044*/ 	.word	0x00000150


	//----- nvinfo : EIATTR_REQNTID
	.align		4
.L_17:
        /*0048*/ 	.byte	0x04, 0x10
        /*004a*/ 	.short	(.L_19 - .L_18)
.L_18:
        /*004c*/ 	.word	0x00000080
        /*0050*/ 	.word	0x00000001
        /*0054*/ 	.word	0x00000001


	//----- nvinfo : EIATTR_CBANK_PARAM_SIZE
	.align		4
.L_19:
        /*0058*/ 	.byte	0x03, 0x19
        /*005a*/ 	.short	0x0014


	//----- nvinfo : EIATTR_PARAM_CBANK
	.align		4
        /*005c*/ 	.byte	0x04, 0x0a
        /*005e*/ 	.short	(.L_21 - .L_20)
	.align		4
.L_20:
        /*0060*/ 	.word	index@(.nv.constant0.triton_poi_fused_convolution_27)
        /*0064*/ 	.short	0x0210
        /*0066*/ 	.short	0x0014


	//----- nvinfo : EIATTR_SW_WAR
	.align		4
.L_21:
        /*0068*/ 	.byte	0x04, 0x36
        /*006a*/ 	.short	(.L_23 - .L_22)
.L_22:
        /*006c*/ 	.word	0x00000008
.L_23:


//--------------------- .nv.callgraph             --------------------------
	.section	.nv.callgraph,"",@"SHT_CUDA_CALLGRAPH"
	.align	4
	.sectionentsize	8
	.align		4
        /*0000*/ 	.word	0x00000000
	.align		4
        /*0004*/ 	.word	0xffffffff
	.align		4
        /*0008*/ 	.word	0x00000000
	.align		4
        /*000c*/ 	.word	0xfffffffe
	.align		4
        /*0010*/ 	.word	0x00000000
	.align		4
        /*0014*/ 	.word	0xfffffffd
	.align		4
        /*0018*/ 	.word	0x00000000
	.align		4
        /*001c*/ 	.word	0xfffffffc


//--------------------- .text.triton_poi_fused_convolution_27 --------------------------
	.section	.text.triton_poi_fused_convolution_27,"ax",@progbits
	.align	128
        .global         triton_poi_fused_convolution_27
        .type           triton_poi_fused_convolution_27,@function
        .size           triton_poi_fused_convolution_27,(.L_x_1 - triton_poi_fused_convolution_27)
        .other          triton_poi_fused_convolution_27,@"STO_CUDA_ENTRY STV_DEFAULT"
triton_poi_fused_convolution_27:
.text.triton_poi_fused_convolution_27:
[----:B------:R-:W-:Y:S01]  /*0000*/  LDC R1, c[0x0][0x28] ;  /* 0x00000a00ff017b82 */ /* 0x000fe20000000800 */
[----:B------:R-:W1:Y:S07]  /*0010*/  S2R R0, SR_TID.X ;  /* 0x0000000000007919 */ /* 0x000e6e0000002100 */
[----:B------:R-:W2:Y:S01]  /*0020*/  LDC.64 R2, c[0x0][0x210] ;  /* 0x00008400ff027b82 */ /* 0x000ea20000000a00 */
[----:B------:R-:W-:Y:S01]  /*0030*/  ULDC.64 UR4, c[0x0][0x208] ;  /* 0x0000820000047ab9 */ /* 0x000fe20000000a00 */
[----:B------:R-:W3:Y:S01]  /*0040*/  S2R R7, SR_CTAID.X ;  /* 0x0000000000077919 */ /* 0x000ee20000002500 */
[----:B-1----:R-:W-:-:S02]  /*0050*/  LOP3.LUT R0, R0, 0x7f, RZ, 0xc0, !PT ;  /* 0x0000007f00007812 */ /* 0x002fc400078ec0ff */
[----:B---3--:R-:W-:-:S03]  /*0060*/  SHF.R.S32.HI R4, RZ, 0x18, R7 ;  /* 0x00000018ff047819 */ /* 0x008fc60000011407 */
[----:B------:R-:W-:Y:S01]  /*0070*/  IMAD R7, R7, 0x80, R0 ;  /* 0x0000008007077824 */ /* 0x000fe200078e0200 */
[----:B------:R-:W-:-:S03]  /*0080*/  SGXT R0, R4, 0x1 ;  /* 0x000000010400781a */ /* 0x000fc60000000200 */
[----:B--2---:R-:W-:Y:S01]  /*0090*/  IMAD.WIDE R2, R7, 0x4, R2 ;  /* 0x0000000407027825 */ /* 0x004fe200078e0202 */
[----:B------:R-:W1:Y:S01]  /*00a0*/  LDC.64 R4, c[0x0][0x218] ;  /* 0x00008600ff047b82 */ /* 0x000e620000000a00 */
[----:B------:R-:W-:-:S04]  /*00b0*/  LEA.HI R0, R0, R7, RZ, 0x6 ;  /* 0x0000000700007211 */ /* 0x000fc800078f30ff */
[----:B------:R-:W-:-:S04]  /*00c0*/  SHF.R.S32.HI R0, RZ, 0x6, R0 ;  /* 0x00000006ff007819 */ /* 0x000fc80000011400 */
[----:B------:R-:W-:-:S04]  /*00d0*/  LEA.HI R6, R0, R0, RZ, 0x4 ;  /* 0x0000000000067211 */ /* 0x000fc800078f20ff */
[----:B------:R-:W-:-:S05]  /*00e0*/  LOP3.LUT R9, R6, 0xfffffff0, RZ, 0xc0, !PT ;  /* 0xfffffff006097812 */ /* 0x000fca00078ec0ff */
[----:B------:R-:W-:Y:S02]  /*00f0*/  IMAD.IADD R9, R0, 0x1, -R9 ;  /* 0x0000000100097824 */ /* 0x000fe400078e0a09 */
[----:B------:R-:W2:Y:S02]  /*0100*/  LDG.E R0, desc[UR4][R2.64] ;  /* 0x0000000402007981 */ /* 0x000ea4000c1e1900 */
[----:B-1----:R-:W-:-:S06]  /*0110*/  IMAD.WIDE R4, R9, 0x4, R4 ;  /* 0x0000000409047825 */ /* 0x002fcc00078e0204 */
[----:B------:R-:W2:Y:S02]  /*0120*/  LDG.E.EL R5, desc[UR4][R4.64] ;  /* 0x0000000404057981 */ /* 0x000ea4000c2e1900 */
[----:B--2---:R-:W-:-:S05]  /*0130*/  FADD R7, R0, R5 ;  /* 0x0000000500077221 */ /* 0x004fca0000000000 */
[----:B------:R-:W-:Y:S01]  /*0140*/  STG.E desc[UR4][R2.64], R7 ;  /* 0x0000000702007986 */ /* 0x000fe2000c101904 */
[----:B------:R-:W-:Y:S05]  /*0150*/  EXIT ;  /* 0x000000000000794d */ /* 0x000fea0003800000 */
.L_x_0:
[----:B------:R-:W-:-:S00]  /*0160*/  BRA `(.L_x_0) ;  /* 0xfffffffc00fc7947 */ /* 0x000fc0000383ffff */
[----:B------:R-:W-:-:S00]  /*0170*/  NOP ;  /* 0x0000000000007918 */ /* 0x000fc00000000000 */
        /* <DEDUP_REMOVED lines=8> */
.L_x_1:


//--------------------- .nv.constant0.triton_poi_fused_convolution_27 --------------------------
	.section	.nv.constant0.triton_poi_fused_convolution_27,"a",@progbits
	.sectionflags	@""
	.align	4
.nv.constant0.triton_poi_fused_convolution_27:
	.zero		548
